//
// Generated by NVIDIA NVVM Compiler
//
// Compiler Build ID: CL-36424714
// Cuda compilation tools, release 13.0, V13.0.88
// Based on NVVM 20.0.0
//

.version 9.0
.target sm_100
.address_size 64

	// .globl	_Z2bwifPfS_

.visible .entry _Z2bwifPfS_(
	.param .u32 _Z2bwifPfS__param_0,
	.param .f32 _Z2bwifPfS__param_1,
	.param .u64 .ptr .align 1 _Z2bwifPfS__param_2,
	.param .u64 .ptr .align 1 _Z2bwifPfS__param_3
)
{
	.reg .pred 	%p<2>;
	.reg .b32 	%r<3>;
	.reg .b32 	%f<5>;
	.reg .b64 	%rd<8>;

	ld.param.u32 	%r2, [_Z2bwifPfS__param_0];
	ld.param.f32 	%f1, [_Z2bwifPfS__param_1];
	ld.param.u64 	%rd1, [_Z2bwifPfS__param_2];
	ld.param.u64 	%rd2, [_Z2bwifPfS__param_3];
	mov.u32 	%r1, %ctaid.x;
	setp.ge.s32 	%p1, %r1, %r2;
	@%p1 bra 	$L__BB0_2;
	cvta.to.global.u64 	%rd3, %rd1;
	cvta.to.global.u64 	%rd4, %rd2;
	mul.wide.u32 	%rd5, %r1, 4;
	add.s64 	%rd6, %rd3, %rd5;
	ld.global.f32 	%f2, [%rd6];
	add.s64 	%rd7, %rd4, %rd5;
	ld.global.f32 	%f3, [%rd7];
	fma.rn.f32 	%f4, %f1, %f3, %f2;
	st.global.f32 	[%rd7], %f4;
$L__BB0_2:
	ret;

}


// ===== COMPILED SASS (sm_100) =====

	.target	sm_100

	.elftype	@"ET_EXEC"


//--------------------- .note.nv.tkinfo           --------------------------
	.section	.note.nv.tkinfo,"",@"SHT_NOTE"
	.sectionflags	@"SHF_NOTE_NV_TKINFO"
	.tkinfo
        /*0018*/ 	.word	0x00000002
        /*0030*/ 	.string	""
        /*0030*/ 	.string	"ptxas"
        /*0030*/ 	.string	"Cuda compilation tools, release 13.0, V13.0.88"
        /*0030*/ 	.string	"Build cuda_13.0.r13.0/compiler.36424714_0"
        /*0030*/ 	.string	"-arch sm_100 -m 64 "



//--------------------- .note.nv.cuinfo           --------------------------
	.section	.note.nv.cuinfo,"",@"SHT_NOTE"
	.sectionflags	@"SHF_NOTE_NV_CUINFO"
        /*0018*/ 	.short	0x0002
        /*001a*/ 	.short	0x0064
        /*001c*/ 	.short	0x0082
	.zero		2


//--------------------- .nv.info                  --------------------------
	.section	.nv.info,"",@"SHT_CUDA_INFO"
	.align	4


	//----- nvinfo : EIATTR_REGCOUNT
	.align		4
        /*0000*/ 	.byte	0x04, 0x2f
        /*0002*/ 	.short	(.L_1 - .L_0)
	.align		4
.L_0:
        /*0004*/ 	.word	index@(_Z2bwifPfS_)
        /*0008*/ 	.word	0x0000000a


	//----- nvinfo : EIATTR_FRAME_SIZE
	.align		4
.L_1:
        /*000c*/ 	.byte	0x04, 0x11
        /*000e*/ 	.short	(.L_3 - .L_2)
	.align		4
.L_2:
        /*0010*/ 	.word	index@(_Z2bwifPfS_)
        /*0014*/ 	.word	0x00000000


	//----- nvinfo : EIATTR_MIN_STACK_SIZE
	.align		4
.L_3:
        /*0018*/ 	.byte	0x04, 0x12
        /*001a*/ 	.short	(.L_5 - .L_4)
	.align		4
.L_4:
        /*001c*/ 	.word	index@(_Z2bwifPfS_)
        /*0020*/ 	.word	0x00000000
.L_5:


//--------------------- .nv.compat                --------------------------
	.section	.nv.compat,"",@"SHT_CUDA_COMPAT_INFO"
	.align	4
        /*0000*/ 	.byte	0x02, 0x09, 0x00, 0x00, 0x02, 0x02, 0x01, 0x00, 0x02, 0x05, 0x05, 0x00, 0x03, 0x07, 0x01, 0x01
        /*0010*/ 	.byte	0x02, 0x03, 0x00, 0x00, 0x02, 0x06, 0x01, 0x00, 0x04, 0x0b, 0x08, 0x00, 0x09, 0x00, 0x00, 0x00
        /*0020*/ 	.byte	0x00, 0x00, 0x00, 0x00


//--------------------- .nv.info._Z2bwifPfS_      --------------------------
	.section	.nv.info._Z2bwifPfS_,"",@"SHT_CUDA_INFO"
	.sectionflags	@""
	.align	4


	//----- nvinfo : EIATTR_CUDA_API_VERSION
	.align		4
        /*0000*/ 	.byte	0x04, 0x37
        /*0002*/ 	.short	(.L_7 - .L_6)
.L_6:
        /*0004*/ 	.word	0x00000082


	//----- nvinfo : EIATTR_KPARAM_INFO
	.align		4
.L_7:
        /*0008*/ 	.byte	0x04, 0x17
        /*000a*/ 	.short	(.L_9 - .L_8)
.L_8:
        /*000c*/ 	.word	0x00000000
        /*0010*/ 	.short	0x0003
        /*0012*/ 	.short	0x0010
        /*0014*/ 	.byte	0x00, 0xf5, 0x21, 0x00


	//----- nvinfo : EIATTR_KPARAM_INFO
	.align		4
.L_9:
        /*0018*/ 	.byte	0x04, 0x17
        /*001a*/ 	.short	(.L_11 - .L_10)
.L_10:
        /*001c*/ 	.word	0x00000000
        /*0020*/ 	.short	0x0002
        /*0022*/ 	.short	0x0008
        /*0024*/ 	.byte	0x00, 0xf5, 0x21, 0x00


	//----- nvinfo : EIATTR_KPARAM_INFO
	.align		4
.L_11:
        /*0028*/ 	.byte	0x04, 0x17
        /*002a*/ 	.short	(.L_13 - .L_12)
.L_12:
        /*002c*/ 	.word	0x00000000
        /*0030*/ 	.short	0x0001
        /*0032*/ 	.short	0x0004
        /*0034*/ 	.byte	0x00, 0xf0, 0x11, 0x00


	//----- nvinfo : EIATTR_KPARAM_INFO
	.align		4
.L_13:
        /*0038*/ 	.byte	0x04, 0x17
        /*003a*/ 	.short	(.L_15 - .L_14)
.L_14:
        /*003c*/ 	.word	0x00000000
        /*0040*/ 	.short	0x0000
        /*0042*/ 	.short	0x0000
        /*0044*/ 	.byte	0x00, 0xf0, 0x11, 0x00


	//----- nvinfo : EIATTR_SPARSE_MMA_MASK
	.align		4
.L_15:
        /*0048*/ 	.byte	0x03, 0x50
        /*004a*/ 	.short	0x0000


	//----- nvinfo : EIATTR_MAXREG_COUNT
	.align		4
        /*004c*/ 	.byte	0x03, 0x1b
        /*004e*/ 	.short	0x00ff


	//----- nvinfo : EIATTR_MERCURY_ISA_VERSION
	.align		4
        /*0050*/ 	.byte	0x03, 0x5f
        /*0052*/ 	.short	0x0101


	//----- nvinfo : EIATTR_VRC_CTA_INIT_COUNT
	.align		4
        /*0054*/ 	.byte	0x02, 0x4a
	.zero		1
	.zero		1


	//----- nvinfo : EIATTR_EXIT_INSTR_OFFSETS
	.align		4
        /*0058*/ 	.byte	0x04, 0x1c
        /*005a*/ 	.short	(.L_17 - .L_16)


	//   ....[0]....
.L_16:
        /*005c*/ 	.word	0x00000040


	//   ....[1]....
        /*0060*/ 	.word	0x000000f0


	//----- nvinfo : EIATTR_CBANK_PARAM_SIZE
	.align		4
.L_17:
        /*0064*/ 	.byte	0x03, 0x19
        /*0066*/ 	.short	0x0018


	//----- nvinfo : EIATTR_PARAM_CBANK
	.align		4
        /*0068*/ 	.byte	0x04, 0x0a
        /*006a*/ 	.short	(.L_19 - .L_18)
	.align		4
.L_18:
        /*006c*/ 	.word	index@(.nv.constant0._Z2bwifPfS_)
        /*0070*/ 	.short	0x0380
        /*0072*/ 	.short	0x0018


	//----- nvinfo : EIATTR_SW_WAR
	.align		4
.L_19:
        /*0074*/ 	.byte	0x04, 0x36
        /*0076*/ 	.short	(.L_21 - .L_20)
.L_20:
        /*0078*/ 	.word	0x00000008
.L_21:


//--------------------- .nv.callgraph             --------------------------
	.section	.nv.callgraph,"",@"SHT_CUDA_CALLGRAPH"
	.align	4
	.sectionentsize	8
	.align		4
        /*0000*/ 	.word	0x00000000
	.align		4
        /*0004*/ 	.word	0xffffffff
	.align		4
        /*0008*/ 	.word	0x00000000
	.align		4
        /*000c*/ 	.word	0xfffffffe
	.align		4
        /*0010*/ 	.word	0x00000000
	.align		4
        /*0014*/ 	.word	0xfffffffd
	.align		4
        /*0018*/ 	.word	0x00000000
	.align		4
        /*001c*/ 	.word	0xfffffffc


//--------------------- .text._Z2bwifPfS_         --------------------------
	.section	.text._Z2bwifPfS_,"ax",@progbits
	.align	128
        .global         _Z2bwifPfS_
        .type           _Z2bwifPfS_,@function
        .size           _Z2bwifPfS_,(.L_x_1 - _Z2bwifPfS_)
        .other          _Z2bwifPfS_,@"STO_CUDA_ENTRY STV_DEFAULT"
_Z2bwifPfS_:
.text._Z2bwifPfS_:
[----:B------:R-:W-:Y:S01]  /*0000*/  LDC R1, c[0x0][0x37c] ;  /* 0x0000df00ff017b82 */ /* 0x000fe20000000800 */
[----:B------:R-:W0:Y:S01]  /*0010*/  S2R R7, SR_CTAID.X ;  /* 0x0000000000077919 */ /* 0x000e220000002500 */
[----:B------:R-:W0:Y:S02]  /*0020*/  LDCU UR4, c[0x0][0x380] ;  /* 0x00007000ff0477ac */ /* 0x000e240008000800 */
[----:B0-----:R-:W-:-:S13]  /*0030*/  ISETP.GE.AND P0, PT, R7, UR4, PT ;  /* 0x0000000407007c0c */ /* 0x001fda000bf06270 */
[----:B------:R-:W-:Y:S05]  /*0040*/  @P0 EXIT ;  /* 0x000000000000094d */ /* 0x000fea0003800000 */
[----:B------:R-:W0:Y:S01]  /*0050*/  LDC.64 R2, c[0x0][0x388] ;  /* 0x0000e200ff027b82 */ /* 0x000e220000000a00 */
[----:B------:R-:W1:Y:S01]  /*0060*/  LDCU.64 UR4, c[0x0][0x358] ;  /* 0x00006b00ff0477ac */ /* 0x000e620008000a00 */
[----:B------:R-:W2:Y:S06]  /*0070*/  LDCU UR6, c[0x0][0x384] ;  /* 0x00007080ff0677ac */ /* 0x000eac0008000800 */
[----:B------:R-:W3:Y:S01]  /*0080*/  LDC.64 R4, c[0x0][0x390] ;  /* 0x0000e400ff047b82 */ /* 0x000ee20000000a00 */
[----:B0-----:R-:W-:-:S06]  /*0090*/  IMAD.WIDE.U32 R2, R7, 0x4, R2 ;  /* 0x0000000407027825 */ /* 0x001fcc00078e0002 */
[----:B-1----:R-:W2:Y:S01]  /*00a0*/  LDG.E R2, desc[UR4][R2.64] ;  /* 0x0000000402027981 */ /* 0x002ea2000c1e1900 */
[----:B---3--:R-:W-:-:S05]  /*00b0*/  IMAD.WIDE.U32 R4, R7, 0x4, R4 ;  /* 0x0000000407047825 */ /* 0x008fca00078e0004 */
[----:B------:R-:W2:Y:S02]  /*00c0*/  LDG.E R7, desc[UR4][R4.64] ;  /* 0x0000000404077981 */ /* 0x000ea4000c1e1900 */
[----:B--2---:R-:W-:-:S05]  /*00d0*/  FFMA R7, R7, UR6, R2 ;  /* 0x0000000607077c23 */ /* 0x004fca0008000002 */
[----:B------:R-:W-:Y:S01]  /*00e0*/  STG.E desc[UR4][R4.64], R7 ;  /* 0x0000000704007986 */ /* 0x000fe2000c101904 */
[----:B------:R-:W-:Y:S05]  /*00f0*/  EXIT ;  /* 0x000000000000794d */ /* 0x000fea0003800000 */
.L_x_0:
[----:B------:R-:W-:-:S00]  /*0100*/  BRA `(.L_x_0) ;  /* 0xfffffffc00fc7947 */ /* 0x000fc0000383ffff */
[----:B------:R-:W-:-:S00]  /*0110*/  NOP ;  /* 0x0000000000007918 */ /* 0x000fc00000000000 */
        /* <DEDUP_REMOVED lines=14> */
.L_x_1:


//--------------------- .nv.shared.reserved.0     --------------------------
	.section	.nv.shared.reserved.0,"aw",@nobits
	.weak		__nv_reservedSMEM_offset_0_alias
	.size		__nv_reservedSMEM_offset_0_alias, 0, 64
	.other		__nv_reservedSMEM_offset_0_alias,@"STO_CUDA_RESERVED_SHARED STV_DEFAULT"
__nv_reservedSMEM_offset_0_alias:
	.zero		0
	.zero		64


//--------------------- .nv.constant0._Z2bwifPfS_ --------------------------
	.section	.nv.constant0._Z2bwifPfS_,"a",@progbits
	.sectionflags	@""
	.align	4
.nv.constant0._Z2bwifPfS_:
	.zero		920


//--------------------- SYMBOLS --------------------------

	.type		.nv.reservedSmem.offset0,@object
	.size		.nv.reservedSmem.offset0,0x4
